	.headerflags	@"EF_CUDA_TEXMODE_UNIFIED EF_CUDA_64BIT_ADDRESS EF_CUDA_ACCELERATORS EF_CUDA_SM90 EF_CUDA_VIRTUAL_SM(EF_CUDA_SM90)"
	.elftype	@"ET_EXEC"


//--------------------- .nv.info                  --------------------------
	.section	.nv.info,"",@"SHT_CUDA_INFO"
	.align	4


	//----- nvinfo : EIATTR_REGCOUNT
	.align		4
        /*0000*/ 	.byte	0x04, 0x2f
        /*0002*/ 	.short	(.L_3 - .L_2)
	.align		4
.L_2:
        /*0004*/ 	.word	index@(triton_poi_fused_cat_53)
        /*0008*/ 	.word	0x00000038


	//----- nvinfo : EIATTR_MIN_STACK_SIZE
	.align		4
.L_3:
        /*000c*/ 	.byte	0x04, 0x12
        /*000e*/ 	.short	(.L_5 - .L_4)
	.align		4
.L_4:
        /*0010*/ 	.word	index@(triton_poi_fused_cat_53)
        /*0014*/ 	.word	0x00000000


	//----- nvinfo : EIATTR_FRAME_SIZE
	.align		4
.L_5:
        /*0018*/ 	.byte	0x04, 0x11
        /*001a*/ 	.short	(.L_7 - .L_6)
	.align		4
.L_6:
        /*001c*/ 	.word	index@(triton_poi_fused_cat_53)
        /*0020*/ 	.word	0x00000000


	//----- nvinfo : EIATTR_MIN_STACK_SIZE
	.align		4
.L_7:
        /*0024*/ 	.byte	0x04, 0x12
        /*0026*/ 	.short	(.L_9 - .L_8)
	.align		4
.L_8:
        /*0028*/ 	.word	index@(triton_poi_fused_cat_53)
        /*002c*/ 	.word	0x00000000
.L_9:


//--------------------- .nv.info.triton_poi_fused_cat_53 --------------------------
	.section	.nv.info.triton_poi_fused_cat_53,"",@"SHT_CUDA_INFO"
	.sectionflags	@""
	.align	4


	//----- nvinfo : EIATTR_CUDA_API_VERSION
	.align		4
        /*0000*/ 	.byte	0x04, 0x37
        /*0002*/ 	.short	(.L_11 - .L_10)
.L_10:
        /*0004*/ 	.word	0x0000007c


	//----- nvinfo : EIATTR_KPARAM_INFO
	.align		4
.L_11:
        /*0008*/ 	.byte	0x04, 0x17
        /*000a*/ 	.short	(.L_13 - .L_12)
.L_12:
        /*000c*/ 	.word	0x00000000
        /*0010*/ 	.short	0x0015
        /*0012*/ 	.short	0x00a8
        /*0014*/ 	.byte	0x00, 0xf0, 0x11, 0x00


	//----- nvinfo : EIATTR_KPARAM_INFO
	.align		4
.L_13:
        /*0018*/ 	.byte	0x04, 0x17
        /*001a*/ 	.short	(.L_15 - .L_14)
.L_14:
        /*001c*/ 	.word	0x00000000
        /*0020*/ 	.short	0x0014
        /*0022*/ 	.short	0x00a0
        /*0024*/ 	.byte	0x00, 0xf4, 0x21, 0x00


	//----- nvinfo : EIATTR_KPARAM_INFO
	.align		4
.L_15:
        /*0028*/ 	.byte	0x04, 0x17
        /*002a*/ 	.short	(.L_17 - .L_16)
.L_16:
        /*002c*/ 	.word	0x00000000
        /*0030*/ 	.short	0x0013
        /*0032*/ 	.short	0x0098
        /*0034*/ 	.byte	0x00, 0xf4, 0x21, 0x00


	//----- nvinfo : EIATTR_KPARAM_INFO
	.align		4
.L_17:
        /*0038*/ 	.byte	0x04, 0x17
        /*003a*/ 	.short	(.L_19 - .L_18)
.L_18:
        /*003c*/ 	.word	0x00000000
        /*0040*/ 	.short	0x0012
        /*0042*/ 	.short	0x0090
        /*0044*/ 	.byte	0x00, 0xf4, 0x21, 0x00


	//----- nvinfo : EIATTR_KPARAM_INFO
	.align		4
.L_19:
        /*0048*/ 	.byte	0x04, 0x17
        /*004a*/ 	.short	(.L_21 - .L_20)
.L_20:
        /*004c*/ 	.word	0x00000000
        /*0050*/ 	.short	0x0011
        /*0052*/ 	.short	0x0088
        /*0054*/ 	.byte	0x00, 0xf4, 0x21, 0x00


	//----- nvinfo : EIATTR_KPARAM_INFO
	.align		4
.L_21:
        /*0058*/ 	.byte	0x04, 0x17
        /*005a*/ 	.short	(.L_23 - .L_22)
.L_22:
        /*005c*/ 	.word	0x00000000
        /*0060*/ 	.short	0x0010
        /*0062*/ 	.short	0x0080
        /*0064*/ 	.byte	0x00, 0xf4, 0x21, 0x00


	//----- nvinfo : EIATTR_KPARAM_INFO
	.align		4
.L_23:
        /*0068*/ 	.byte	0x04, 0x17
        /*006a*/ 	.short	(.L_25 - .L_24)
.L_24:
        /*006c*/ 	.word	0x00000000
        /*0070*/ 	.short	0x000f
        /*0072*/ 	.short	0x0078
        /*0074*/ 	.byte	0x00, 0xf4, 0x21, 0x00


	//----- nvinfo : EIATTR_KPARAM_INFO
	.align		4
.L_25:
        /*0078*/ 	.byte	0x04, 0x17
        /*007a*/ 	.short	(.L_27 - .L_26)
.L_26:
        /*007c*/ 	.word	0x00000000
        /*0080*/ 	.short	0x000e
        /*0082*/ 	.short	0x0070
        /*0084*/ 	.byte	0x00, 0xf4, 0x21, 0x00


	//----- nvinfo : EIATTR_KPARAM_INFO
	.align		4
.L_27:
        /*0088*/ 	.byte	0x04, 0x17
        /*008a*/ 	.short	(.L_29 - .L_28)
.L_28:
        /*008c*/ 	.word	0x00000000
        /*0090*/ 	.short	0x000d
        /*0092*/ 	.short	0x0068
        /*0094*/ 	.byte	0x00, 0xf4, 0x21, 0x00


	//----- nvinfo : EIATTR_KPARAM_INFO
	.align		4
.L_29:
        /*0098*/ 	.byte	0x04, 0x17
        /*009a*/ 	.short	(.L_31 - .L_30)
.L_30:
        /*009c*/ 	.word	0x00000000
        /*00a0*/ 	.short	0x000c
        /*00a2*/ 	.short	0x0060
        /*00a4*/ 	.byte	0x00, 0xf4, 0x21, 0x00


	//----- nvinfo : EIATTR_KPARAM_INFO
	.align		4
.L_31:
        /*00a8*/ 	.byte	0x04, 0x17
        /*00aa*/ 	.short	(.L_33 - .L_32)
.L_32:
        /*00ac*/ 	.word	0x00000000
        /*00b0*/ 	.short	0x000b
        /*00b2*/ 	.short	0x0058
        /*00b4*/ 	.byte	0x00, 0xf4, 0x21, 0x00


	//----- nvinfo : EIATTR_KPARAM_INFO
	.align		4
.L_33:
        /*00b8*/ 	.byte	0x04, 0x17
        /*00ba*/ 	.short	(.L_35 - .L_34)
.L_34:
        /*00bc*/ 	.word	0x00000000
        /*00c0*/ 	.short	0x000a
        /*00c2*/ 	.short	0x0050
        /*00c4*/ 	.byte	0x00, 0xf4, 0x21, 0x00


	//----- nvinfo : EIATTR_KPARAM_INFO
	.align		4
.L_35:
        /*00c8*/ 	.byte	0x04, 0x17
        /*00ca*/ 	.short	(.L_37 - .L_36)
.L_36:
        /*00cc*/ 	.word	0x00000000
        /*00d0*/ 	.short	0x0009
        /*00d2*/ 	.short	0x0048
        /*00d4*/ 	.byte	0x00, 0xf4, 0x21, 0x00


	//----- nvinfo : EIATTR_KPARAM_INFO
	.align		4
.L_37:
        /*00d8*/ 	.byte	0x04, 0x17
        /*00da*/ 	.short	(.L_39 - .L_38)
.L_38:
        /*00dc*/ 	.word	0x00000000
        /*00e0*/ 	.short	0x0008
        /*00e2*/ 	.short	0x0040
        /*00e4*/ 	.byte	0x00, 0xf4, 0x21, 0x00


	//----- nvinfo : EIATTR_KPARAM_INFO
	.align		4
.L_39:
        /*00e8*/ 	.byte	0x04, 0x17
        /*00ea*/ 	.short	(.L_41 - .L_40)
.L_40:
        /*00ec*/ 	.word	0x00000000
        /*00f0*/ 	.short	0x0007
        /*00f2*/ 	.short	0x0038
        /*00f4*/ 	.byte	0x00, 0xf4, 0x21, 0x00


	//----- nvinfo : EIATTR_KPARAM_INFO
	.align		4
.L_41:
        /*00f8*/ 	.byte	0x04, 0x17
        /*00fa*/ 	.short	(.L_43 - .L_42)
.L_42:
        /*00fc*/ 	.word	0x00000000
        /*0100*/ 	.short	0x0006
        /*0102*/ 	.short	0x0030
        /*0104*/ 	.byte	0x00, 0xf4, 0x21, 0x00


	//----- nvinfo : EIATTR_KPARAM_INFO
	.align		4
.L_43:
        /*0108*/ 	.byte	0x04, 0x17
        /*010a*/ 	.short	(.L_45 - .L_44)
.L_44:
        /*010c*/ 	.word	0x00000000
        /*0110*/ 	.short	0x0005
        /*0112*/ 	.short	0x0028
        /*0114*/ 	.byte	0x00, 0xf4, 0x21, 0x00


	//----- nvinfo : EIATTR_KPARAM_INFO
	.align		4
.L_45:
        /*0118*/ 	.byte	0x04, 0x17
        /*011a*/ 	.short	(.L_47 - .L_46)
.L_46:
        /*011c*/ 	.word	0x00000000
        /*0120*/ 	.short	0x0004
        /*0122*/ 	.short	0x0020
        /*0124*/ 	.byte	0x00, 0xf4, 0x21, 0x00


	//----- nvinfo : EIATTR_KPARAM_INFO
	.align		4
.L_47:
        /*0128*/ 	.byte	0x04, 0x17
        /*012a*/ 	.short	(.L_49 - .L_48)
.L_48:
        /*012c*/ 	.word	0x00000000
        /*0130*/ 	.short	0x0003
        /*0132*/ 	.short	0x0018
        /*0134*/ 	.byte	0x00, 0xf4, 0x21, 0x00


	//----- nvinfo : EIATTR_KPARAM_INFO
	.align		4
.L_49:
        /*0138*/ 	.byte	0x04, 0x17
        /*013a*/ 	.short	(.L_51 - .L_50)
.L_50:
        /*013c*/ 	.word	0x00000000
        /*0140*/ 	.short	0x0002
        /*0142*/ 	.short	0x0010
        /*0144*/ 	.byte	0x00, 0xf4, 0x21, 0x00


	//----- nvinfo : EIATTR_KPARAM_INFO
	.align		4
.L_51:
        /*0148*/ 	.byte	0x04, 0x17
        /*014a*/ 	.short	(.L_53 - .L_52)
.L_52:
        /*014c*/ 	.word	0x00000000
        /*0150*/ 	.short	0x0001
        /*0152*/ 	.short	0x0008
        /*0154*/ 	.byte	0x00, 0xf4, 0x21, 0x00


	//----- nvinfo : EIATTR_KPARAM_INFO
	.align		4
.L_53:
        /*0158*/ 	.byte	0x04, 0x17
        /*015a*/ 	.short	(.L_55 - .L_54)
.L_54:
        /*015c*/ 	.word	0x00000000
        /*0160*/ 	.short	0x0000
        /*0162*/ 	.short	0x0000
        /*0164*/ 	.byte	0x00, 0xf4, 0x21, 0x00


	//----- nvinfo : EIATTR_SPARSE_MMA_MASK
	.align		4
.L_55:
        /*0168*/ 	.byte	0x03, 0x50
        /*016a*/ 	.short	0x0000


	//----- nvinfo : EIATTR_MAXREG_COUNT
	.align		4
        /*016c*/ 	.byte	0x03, 0x1b
        /*016e*/ 	.short	0x00ff


	//----- nvinfo : EIATTR_EXIT_INSTR_OFFSETS
	.align		4
        /*0170*/ 	.byte	0x04, 0x1c
        /*0172*/ 	.short	(.L_57 - .L_56)


	//   ....[0]....
.L_56:
        /*0174*/ 	.word	0x000012d0


	//   ....[1]....
        /*0178*/ 	.word	0x000012f0


	//----- nvinfo : EIATTR_REQNTID
	.align		4
.L_57:
        /*017c*/ 	.byte	0x04, 0x10
        /*017e*/ 	.short	(.L_59 - .L_58)
.L_58:
        /*0180*/ 	.word	0x00000080
        /*0184*/ 	.word	0x00000001
        /*0188*/ 	.word	0x00000001


	//----- nvinfo : EIATTR_CBANK_PARAM_SIZE
	.align		4
.L_59:
        /*018c*/ 	.byte	0x03, 0x19
        /*018e*/ 	.short	0x00ac


	//----- nvinfo : EIATTR_PARAM_CBANK
	.align		4
        /*0190*/ 	.byte	0x04, 0x0a
        /*0192*/ 	.short	(.L_61 - .L_60)
	.align		4
.L_60:
        /*0194*/ 	.word	index@(.nv.constant0.triton_poi_fused_cat_53)
        /*0198*/ 	.short	0x0210
        /*019a*/ 	.short	0x00ac


	//----- nvinfo : EIATTR_SW_WAR
	.align		4
.L_61:
        /*019c*/ 	.byte	0x04, 0x36
        /*019e*/ 	.short	(.L_63 - .L_62)
.L_62:
        /*01a0*/ 	.word	0x00000008
.L_63:


//--------------------- .nv.callgraph             --------------------------
	.section	.nv.callgraph,"",@"SHT_CUDA_CALLGRAPH"
	.align	4
	.sectionentsize	8
	.align		4
        /*0000*/ 	.word	0x00000000
	.align		4
        /*0004*/ 	.word	0xffffffff
	.align		4
        /*0008*/ 	.word	0x00000000
	.align		4
        /*000c*/ 	.word	0xfffffffe
	.align		4
        /*0010*/ 	.word	0x00000000
	.align		4
        /*0014*/ 	.word	0xfffffffd
	.align		4
        /*0018*/ 	.word	0x00000000
	.align		4
        /*001c*/ 	.word	0xfffffffc


//--------------------- .nv.constant4             --------------------------
	.section	.nv.constant4,"a",@progbits
	.align	8
	.align		8
.nv.constant4:
        /*0000*/ 	.dword	_$_str
	.align		8
        /*0008*/ 	.dword	_$_str_$_2


//--------------------- .text.triton_poi_fused_cat_53 --------------------------
	.section	.text.triton_poi_fused_cat_53,"ax",@progbits
	.align	128
        .global         triton_poi_fused_cat_53
        .type           triton_poi_fused_cat_53,@function
        .size           triton_poi_fused_cat_53,(.L_x_1 - triton_poi_fused_cat_53)
        .other          triton_poi_fused_cat_53,@"STO_CUDA_ENTRY STV_DEFAULT"
triton_poi_fused_cat_53:
.text.triton_poi_fused_cat_53:
[----:B------:R-:W0:Y:S01]  /*0000*/  LDC R1, c[0x0][0x28] ;  /* 0x00000a00ff017b82 */ /* 0x000e220000000800 */
[----:B------:R-:W1:Y:S07]  /*0010*/  S2R R0, SR_TID.X ;  /* 0x0000000000007919 */ /* 0x000e6e0000002100 */
[----:B------:R-:W2:Y:S01]  /*0020*/  LDC.64 R8, c[0x0][0x248] ;  /* 0x00009200ff087b82 */ /* 0x000ea20000000a00 */
[----:B------:R-:W-:Y:S01]  /*0030*/  CS2R R40, SRZ ;  /* 0x0000000000287805 */ /* 0x000fe2000001ff00 */
[----:B------:R-:W-:Y:S01]  /*0040*/  ULDC.64 UR4, c[0x0][0x208] ;  /* 0x0000820000047ab9 */ /* 0x000fe20000000a00 */
[----:B------:R-:W3:Y:S05]  /*0050*/  S2R R5, SR_CTAID.X ;  /* 0x0000000000057919 */ /* 0x000eea0000002500 */
[----:B------:R-:W4:Y:S01]  /*0060*/  LDC.64 R6, c[0x0][0x220] ;  /* 0x00008800ff067b82 */ /* 0x000f220000000a00 */
[----:B------:R-:W-:Y:S01]  /*0070*/  CS2R R14, SRZ ;  /* 0x00000000000e7805 */ /* 0x000fe2000001ff00 */
[----:B------:R-:W-:-:S06]  /*0080*/  ULDC.64 UR6, c[0x0][0x238] ;  /* 0x00008e0000067ab9 */ /* 0x000fcc0000000a00 */
[----:B------:R-:W5:Y:S08]  /*0090*/  LDC.64 R20, c[0x0][0x240] ;  /* 0x00009000ff147b82 */ /* 0x000f700000000a00 */
[----:B------:R-:W4:Y:S01]  /*00a0*/  LDC.64 R22, c[0x0][0x250] ;  /* 0x00009400ff167b82 */ /* 0x000f220000000a00 */
[----:B-1----:R-:W-:-:S07]  /*00b0*/  IMAD.SHL.U32 R0, R0, 0x2, RZ ;  /* 0x0000000200007824 */ /* 0x002fce00078e00ff */
[----:B------:R-:W1:Y:S01]  /*00c0*/  LDC.64 R24, c[0x0][0x258] ;  /* 0x00009600ff187b82 */ /* 0x000e620000000a00 */
[----:B------:R-:W-:Y:S02]  /*00d0*/  LOP3.LUT R0, R0, 0xfe, RZ, 0xc0, !PT ;  /* 0x000000fe00007812 */ /* 0x000fe400078ec0ff */
[----:B------:R-:W-:Y:S02]  /*00e0*/  CS2R R44, SRZ ;  /* 0x00000000002c7805 */ /* 0x000fe4000001ff00 */
[----:B------:R-:W-:-:S03]  /*00f0*/  CS2R R16, SRZ ;  /* 0x0000000000107805 */ /* 0x000fc6000001ff00 */
[----:B------:R-:W1:Y:S01]  /*0100*/  LDC.64 R50, c[0x0][0x270] ;  /* 0x00009c00ff327b82 */ /* 0x000e620000000a00 */
[----:B---3--:R-:W-:-:S04]  /*0110*/  IMAD R5, R5, 0x100, R0 ;  /* 0x0000010005057824 */ /* 0x008fc800078e0200 */
[----:B------:R-:W-:-:S03]  /*0120*/  IMAD.HI R43, R5, 0x6bca1af3, RZ ;  /* 0x6bca1af3052b7827 */ /* 0x000fc600078e02ff */
[----:B------:R-:W3:Y:S02]  /*0130*/  LDC.64 R28, c[0x0][0x278] ;  /* 0x00009e00ff1c7b82 */ /* 0x000ee40000000a00 */
[----:B------:R-:W-:-:S04]  /*0140*/  SHF.R.U32.HI R0, RZ, 0x1f, R43 ;  /* 0x0000001fff007819 */ /* 0x000fc8000001162b */
[----:B------:R-:W-:Y:S02]  /*0150*/  LEA.HI.SX32 R43, R43, R0, 0x18 ;  /* 0x000000002b2b7211 */ /* 0x000fe400078fc2ff */
[----:B------:R-:W1:Y:S03]  /*0160*/  LDC.64 R30, c[0x0][0x280] ;  /* 0x0000a000ff1e7b82 */ /* 0x000e660000000a00 */
[----:B------:R-:W-:-:S04]  /*0170*/  IMAD R10, R43, -0x260, R5 ;  /* 0xfffffda02b0a7824 */ /* 0x000fc800078e0205 */
[C---:B------:R-:W-:Y:S01]  /*0180*/  VIADD R0, R10.reuse, 0xffffffa0 ;  /* 0xffffffa00a007836 */ /* 0x040fe20000000000 */
[C---:B------:R-:W-:Y:S01]  /*0190*/  ISETP.GE.AND P1, PT, R10.reuse, 0x60, PT ;  /* 0x000000600a00780c */ /* 0x040fe20003f26270 */
[----:B--2---:R-:W-:Y:S01]  /*01a0*/  IMAD.WIDE R8, R10, 0x4, R8 ;  /* 0x000000040a087825 */ /* 0x004fe200078e0208 */
[----:B------:R-:W2:Y:S02]  /*01b0*/  LDC.64 R32, c[0x0][0x218] ;  /* 0x00008600ff207b82 */ /* 0x000ea40000000a00 */
[----:B------:R-:W-:Y:S02]  /*01c0*/  ISETP.GE.U32.AND P0, PT, R0, 0xc0, PT ;  /* 0x000000c00000780c */ /* 0x000fe40003f06070 */
[C---:B------:R-:W-:Y:S02]  /*01d0*/  ISETP.LT.AND P3, PT, R5.reuse, 0x9800, !P1 ;  /* 0x000098000500780c */ /* 0x040fe40004f61270 */
[----:B------:R-:W-:Y:S01]  /*01e0*/  ISETP.LT.AND P6, PT, R5, 0x9800, !P0 ;  /* 0x000098000500780c */ /* 0x000fe200047c1270 */
[----:B------:R-:W-:Y:S01]  /*01f0*/  IMAD R3, R43, 0xc0, RZ ;  /* 0x000000c02b037824 */ /* 0x000fe200078e02ff */
[----:B------:R-:W-:Y:S01]  /*0200*/  SHF.R.S32.HI R18, RZ, 0x1f, R10 ;  /* 0x0000001fff127819 */ /* 0x000fe2000001140a */
[----:B----4-:R-:W-:Y:S01]  /*0210*/  IMAD.WIDE R6, R10, 0x4, R6 ;  /* 0x000000040a067825 */ /* 0x010fe200078e0206 */
[----:B------:R-:W-:-:S02]  /*0220*/  P2R R38, PR, RZ, 0x1 ;  /* 0x00000001ff267803 */ /* 0x000fc40000000000 */
[----:B------:R-:W-:-:S07]  /*0230*/  P2R R2, PR, RZ, 0x2 ;  /* 0x00000002ff027803 */ /* 0x000fce0000000000 */
[----:B------:R4:W2:Y:S01]  /*0240*/  @P6 LDG.E.EL.64 R40, desc[UR4][R8.64+-0x180] ;  /* 0xfffe800408286981 */ /* 0x0008a2000c2e1b00 */
[----:B------:R-:W-:-:S03]  /*0250*/  IADD3 R13, P2, R10, R3, RZ ;  /* 0x000000030a0d7210 */ /* 0x000fc60007f5e0ff */
[----:B------:R3:W2:Y:S01]  /*0260*/  @P3 LDG.E.EL.64 R14, desc[UR4][R6.64] ;  /* 0x00000004060e3981 */ /* 0x0006a2000c2e1b00 */
[----:B------:R-:W-:Y:S01]  /*0270*/  LEA.HI.X.SX32 R0, R3, R18, 0x1, P2 ;  /* 0x0000001203007211 */ /* 0x000fe200010f0eff */
[C---:B------:R-:W-:Y:S02]  /*0280*/  IMAD.SHL.U32 R36, R13.reuse, 0x4, RZ ;  /* 0x000000040d247824 */ /* 0x040fe400078e00ff */
[C---:B-----5:R-:W-:Y:S01]  /*0290*/  IMAD.WIDE R20, R10.reuse, 0x4, R20 ;  /* 0x000000040a147825 */ /* 0x060fe200078e0214 */
[----:B------:R-:W-:Y:S02]  /*02a0*/  SHF.L.U64.HI R13, R13, 0x2, R0 ;  /* 0x000000020d0d7819 */ /* 0x000fe40000010200 */
[----:B----4-:R-:W-:Y:S02]  /*02b0*/  CS2R R8, SRZ ;  /* 0x0000000000087805 */ /* 0x010fe4000001ff00 */
[----:B------:R-:W-:Y:S01]  /*02c0*/  IADD3 R26, P2, R36, UR6, RZ ;  /* 0x00000006241a7c10 */ /* 0x000fe2000ff5e0ff */
[----:B0-----:R-:W-:Y:S01]  /*02d0*/  IMAD.WIDE R22, R10, 0x4, R22 ;  /* 0x000000040a167825 */ /* 0x001fe200078e0216 */
[----:B---3--:R-:W-:-:S02]  /*02e0*/  CS2R R6, SRZ ;  /* 0x0000000000067805 */ /* 0x008fc4000001ff00 */
[----:B------:R-:W-:Y:S01]  /*02f0*/  IADD3.X R27, R13, UR7, RZ, P2, !PT ;  /* 0x000000070d1b7c10 */ /* 0x000fe200097fe4ff */
[----:B------:R0:W3:Y:S01]  /*0300*/  @P6 LDG.E.EL.64 R8, desc[UR4][R20.64+-0x180] ;  /* 0xfffe800414086981 */ /* 0x0000e2000c2e1b00 */
[C---:B-1----:R-:W-:Y:S01]  /*0310*/  IMAD.WIDE R24, R10.reuse, 0x4, R24 ;  /* 0x000000040a187825 */ /* 0x042fe200078e0218 */
[----:B------:R-:W-:Y:S02]  /*0320*/  ULDC.64 UR6, c[0x0][0x260] ;  /* 0x0000980000067ab9 */ /* 0x000fe40000000a00 */
[----:B------:R1:W4:Y:S04]  /*0330*/  @P6 LDG.E.EL.64 R6, desc[UR4][R26.64+-0x180] ;  /* 0xfffe80041a066981 */ /* 0x000328000c2e1b00 */
[----:B------:R-:W5:Y:S01]  /*0340*/  @P6 LDG.E.EL.64 R44, desc[UR4][R22.64+-0x180] ;  /* 0xfffe8004162c6981 */ /* 0x000f62000c2e1b00 */
[----:B0-----:R-:W0:Y:S03]  /*0350*/  LDC.64 R20, c[0x0][0x298] ;  /* 0x0000a600ff147b82 */ /* 0x001e260000000a00 */
[----:B------:R-:W4:Y:S01]  /*0360*/  @P6 LDG.E.EL.64 R16, desc[UR4][R24.64+-0x180] ;  /* 0xfffe800418106981 */ /* 0x000f22000c2e1b00 */
[----:B------:R-:W-:-:S04]  /*0370*/  IMAD.WIDE R50, R10, 0x4, R50 ;  /* 0x000000040a327825 */ /* 0x000fc800078e0232 */
[----:B-1----:R-:W1:Y:S01]  /*0380*/  LDC.64 R26, c[0x0][0x268] ;  /* 0x00009a00ff1a7b82 */ /* 0x002e620000000a00 */
[----:B0-----:R-:W-:Y:S01]  /*0390*/  IMAD.WIDE R20, R10, 0x4, R20 ;  /* 0x000000040a147825 */ /* 0x001fe200078e0214 */
[----:B--2---:R-:W-:-:S05]  /*03a0*/  SEL R40, R40, RZ, P6 ;  /* 0x000000ff28287207 */ /* 0x004fca0003000000 */
[----:B------:R-:W-:-:S04]  /*03b0*/  FADD R40, R40, 9.9999997473787516356e-06 ;  /* 0x3727c5ac28287421 */ /* 0x000fc80000000000 */
[----:B------:R-:W0:Y:S01]  /*03c0*/  MUFU.SQRT R11, R40 ;  /* 0x00000028000b7308 */ /* 0x000e220000002000 */
[----:B------:R-:W-:Y:S02]  /*03d0*/  SEL R15, R15, RZ, P3 ;  /* 0x000000ff0f0f7207 */ /* 0x000fe40001800000 */
[----:B------:R-:W-:-:S03]  /*03e0*/  SEL R14, R14, RZ, P3 ;  /* 0x000000ff0e0e7207 */ /* 0x000fc60001800000 */
[----:B------:R-:W-:-:S04]  /*03f0*/  FADD R15, R15, 9.9999997473787516356e-06 ;  /* 0x3727c5ac0f0f7421 */ /* 0x000fc80000000000 */
[----:B------:R2:W1:Y:S01]  /*0400*/  MUFU.SQRT R3, R15 ;  /* 0x0000000f00037308 */ /* 0x0004620000002000 */
[----:B------:R-:W-:Y:S01]  /*0410*/  FADD R14, R14, 9.9999997473787516356e-06 ;  /* 0x3727c5ac0e0e7421 */ /* 0x000fe20000000000 */
[----:B0-----:R-:W-:Y:S02]  /*0420*/  FSETP.GT.AND P4, PT, R11, 8.50705917302346158658e+37, PT ;  /* 0x7e8000000b00780b */ /* 0x001fe40003f84000 */
[----:B---3--:R-:W-:-:S04]  /*0430*/  SEL R39, R9, RZ, P6 ;  /* 0x000000ff09277207 */ /* 0x008fc80003000000 */
[----:B------:R-:W0:Y:S01]  /*0440*/  MUFU.SQRT R0, R14 ;  /* 0x0000000e00007308 */ /* 0x000e220000002000 */
[----:B----4-:R-:W-:Y:S01]  /*0450*/  SEL R9, R6, RZ, P6 ;  /* 0x000000ff06097207 */ /* 0x010fe20003000000 */
[----:B------:R-:W-:Y:S01]  /*0460*/  IMAD.MOV.U32 R6, RZ, RZ, 0x3e800000 ;  /* 0x3e800000ff067424 */ /* 0x000fe200078e00ff */
[----:B------:R-:W-:-:S04]  /*0470*/  FSETP.GEU.AND P2, PT, R11, 1.175494350822287508e-38, PT ;  /* 0x008000000b00780b */ /* 0x000fc80003f4e000 */
[----:B--2---:R-:W-:Y:S01]  /*0480*/  FSEL R15, R6, 1, P4 ;  /* 0x3f800000060f7808 */ /* 0x004fe20002000000 */
[----:B------:R-:W-:Y:S01]  /*0490*/  @P4 FMUL R11, R11, 0.25 ;  /* 0x3e8000000b0b4820 */ /* 0x000fe20000400000 */
[----:B-1----:R-:W-:Y:S02]  /*04a0*/  FSETP.GT.AND P4, PT, R3, 8.50705917302346158658e+37, PT ;  /* 0x7e8000000300780b */ /* 0x002fe40003f84000 */
[----:B------:R-:W-:Y:S02]  /*04b0*/  SEL R12, R7, RZ, P6 ;  /* 0x000000ff070c7207 */ /* 0x000fe40003000000 */
[----:B------:R-:W-:Y:S02]  /*04c0*/  SEL R41, R41, RZ, P6 ;  /* 0x000000ff29297207 */ /* 0x000fe40003000000 */
[----:B------:R-:W-:Y:S02]  /*04d0*/  SEL R4, R8, RZ, P6 ;  /* 0x000000ff08047207 */ /* 0x000fe40003000000 */
[----:B-----5:R-:W-:-:S02]  /*04e0*/  SEL R44, R44, RZ, P6 ;  /* 0x000000ff2c2c7207 */ /* 0x020fc40003000000 */
[----:B------:R-:W-:Y:S02]  /*04f0*/  SEL R45, R45, RZ, P6 ;  /* 0x000000ff2d2d7207 */ /* 0x000fe40003000000 */
[----:B------:R-:W-:Y:S02]  /*0500*/  SEL R7, R16, RZ, P6 ;  /* 0x000000ff10077207 */ /* 0x000fe40003000000 */
[----:B------:R-:W-:Y:S02]  /*0510*/  SEL R42, R17, RZ, P6 ;  /* 0x000000ff112a7207 */ /* 0x000fe40003000000 */
[----:B------:R-:W-:Y:S02]  /*0520*/  IADD3 R36, P6, R36, UR6, RZ ;  /* 0x0000000624247c10 */ /* 0x000fe4000ffde0ff */
[----:B0-----:R-:W-:Y:S01]  /*0530*/  FSETP.GEU.AND P0, PT, R0, 1.175494350822287508e-38, PT ;  /* 0x008000000000780b */ /* 0x001fe20003f0e000 */
[----:B------:R-:W-:Y:S01]  /*0540*/  IMAD.SHL.U32 R17, R43, 0x80, RZ ;  /* 0x000000802b117824 */ /* 0x000fe200078e00ff */
[----:B------:R-:W-:Y:S01]  /*0550*/  IADD3.X R37, R13, UR7, RZ, P6, !PT ;  /* 0x000000070d257c10 */ /* 0x000fe2000b7fe4ff */
[----:B------:R-:W-:Y:S01]  /*0560*/  ULDC.64 UR6, c[0x0][0x288] ;  /* 0x0000a20000067ab9 */ /* 0x000fe20000000a00 */
[----:B------:R-:W-:-:S02]  /*0570*/  P2R R13, PR, RZ, 0x1 ;  /* 0x00000001ff0d7803 */ /* 0x000fc40000000000 */
[C---:B------:R-:W-:Y:S01]  /*0580*/  FSETP.GEU.AND P0, PT, R3.reuse, 1.175494350822287508e-38, PT ;  /* 0x008000000300780b */ /* 0x040fe20003f0e000 */
[----:B------:R-:W-:Y:S01]  /*0590*/  @P4 FMUL R3, R3, 0.25 ;  /* 0x3e80000003034820 */ /* 0x000fe20000400000 */
[----:B------:R-:W-:Y:S02]  /*05a0*/  FSEL R14, R6, 1, P4 ;  /* 0x3f800000060e7808 */ /* 0x000fe40002000000 */
[----:B------:R-:W-:Y:S02]  /*05b0*/  IADD3 R19, P4, R10, R17, RZ ;  /* 0x000000110a137210 */ /* 0x000fe40007f9e0ff */
[----:B------:R-:W-:Y:S02]  /*05c0*/  P2R R40, PR, RZ, 0x1 ;  /* 0x00000001ff287803 */ /* 0x000fe40000000000 */
[----:B------:R-:W-:Y:S02]  /*05d0*/  LEA.HI.X.SX32 R18, R17, R18, 0x1, P4 ;  /* 0x0000001211127211 */ /* 0x000fe400020f0eff */
[----:B------:R-:W-:-:S02]  /*05e0*/  LEA R16, P4, R19, UR6, 0x2 ;  /* 0x0000000613107c11 */ /* 0x000fc4000f8810ff */
[----:B------:R-:W-:Y:S02]  /*05f0*/  ISETP.GT.AND P0, PT, R10, 0x1df, PT ;  /* 0x000001df0a00780c */ /* 0x000fe40003f04270 */
[----:B------:R-:W-:Y:S02]  /*0600*/  LEA.HI.X R17, R19, UR7, R18, 0x2, P4 ;  /* 0x0000000713117c11 */ /* 0x000fe4000a0f1412 */
[----:B------:R-:W-:Y:S02]  /*0610*/  ISETP.LT.AND P4, PT, R5, 0x9800, P0 ;  /* 0x000098000500780c */ /* 0x000fe40000781270 */
[----:B------:R-:W-:-:S11]  /*0620*/  CS2R R18, SRZ ;  /* 0x0000000000127805 */ /* 0x000fd6000001ff00 */
[----:B------:R0:W2:Y:S01]  /*0630*/  @P4 LDG.E.EL.64 R18, desc[UR4][R20.64+-0x780] ;  /* 0xfff8800414124981 */ /* 0x0000a2000c2e1b00 */
[----:B------:R-:W-:-:S04]  /*0640*/  FSETP.GT.AND P5, PT, R0, 8.50705917302346158658e+37, PT ;  /* 0x7e8000000000780b */ /* 0x000fc80003fa4000 */
[----:B------:R-:W-:-:S09]  /*0650*/  FSEL R8, R6, 1, P5 ;  /* 0x3f80000006087808 */ /* 0x000fd20002800000 */
[----:B------:R-:W-:Y:S01]  /*0660*/  @P5 FMUL R0, R0, 0.25 ;  /* 0x3e80000000005820 */ /* 0x000fe20000400000 */
[----:B------:R-:W-:Y:S01]  /*0670*/  @!P2 FMUL R11, R11, 16777216 ;  /* 0x4b8000000b0ba820 */ /* 0x000fe20000400000 */
[----:B------:R-:W-:Y:S01]  /*0680*/  @!P2 FMUL R15, R15, 16777216 ;  /* 0x4b8000000f0fa820 */ /* 0x000fe20000400000 */
[----:B0-----:R-:W-:Y:S02]  /*0690*/  CS2R R20, SRZ ;  /* 0x0000000000147805 */ /* 0x001fe4000001ff00 */
[----:B------:R-:W-:Y:S01]  /*06a0*/  CS2R R24, SRZ ;  /* 0x0000000000187805 */ /* 0x000fe2000001ff00 */
[----:B------:R-:W-:Y:S01]  /*06b0*/  IMAD.WIDE R34, R10, 0x4, R26 ;  /* 0x000000040a227825 */ /* 0x000fe200078e021a */
[----:B--2---:R-:W-:-:S05]  /*06c0*/  SEL R18, R18, RZ, P4 ;  /* 0x000000ff12127207 */ /* 0x004fca0002000000 */
[----:B------:R-:W-:-:S04]  /*06d0*/  FADD R22, R18, 9.9999997473787516356e-06 ;  /* 0x3727c5ac12167421 */ /* 0x000fc80000000000 */
[----:B------:R-:W0:Y:S01]  /*06e0*/  MUFU.SQRT R47, R22 ;  /* 0x00000016002f7308 */ /* 0x000e220000002000 */
[----:B------:R-:W-:Y:S01]  /*06f0*/  VIADD R18, R10, 0xfffffee0 ;  /* 0xfffffee00a127836 */ /* 0x000fe20000000000 */
[----:B0-----:R-:W-:-:S04]  /*0700*/  FSETP.GT.AND P5, PT, R47, 8.50705917302346158658e+37, PT ;  /* 0x7e8000002f00780b */ /* 0x001fc80003fa4000 */
[----:B------:R-:W-:Y:S02]  /*0710*/  ISETP.GE.U32.AND P2, PT, R18, 0xc0, PT ;  /* 0x000000c01200780c */ /* 0x000fe40003f46070 */
[----:B------:R-:W-:Y:S02]  /*0720*/  FSETP.GEU.AND P0, PT, R47, 1.175494350822287508e-38, PT ;  /* 0x008000002f00780b */ /* 0x000fe40003f0e000 */
[----:B------:R-:W-:-:S05]  /*0730*/  FSEL R48, R6, 1, P5 ;  /* 0x3f80000006307808 */ /* 0x000fca0002800000 */
[----:B------:R-:W-:Y:S01]  /*0740*/  @P5 FMUL R47, R47, 0.25 ;  /* 0x3e8000002f2f5820 */ /* 0x000fe20000400000 */
[----:B------:R-:W-:-:S13]  /*0750*/  ISETP.LT.AND P5, PT, R5, 0x9800, !P2 ;  /* 0x000098000500780c */ /* 0x000fda00057a1270 */
[----:B------:R-:W2:Y:S04]  /*0760*/  @P5 LDG.E.EL.64 R20, desc[UR4][R50.64+-0x480] ;  /* 0xfffb800432145981 */ /* 0x000ea8000c2e1b00 */
[----:B------:R0:W3:Y:S02]  /*0770*/  @P5 LDG.E.EL.64 R24, desc[UR4][R34.64+-0x480] ;  /* 0xfffb800422185981 */ /* 0x0000e4000c2e1b00 */
[----:B0-----:R-:W0:Y:S01]  /*0780*/  LDC.64 R34, c[0x0][0x228] ;  /* 0x00008a00ff227b82 */ /* 0x001e220000000a00 */
[----:B------:R-:W-:Y:S01]  /*0790*/  IMAD.WIDE R52, R10, 0x4, R28 ;  /* 0x000000040a347825 */ /* 0x000fe200078e021c */
[----:B------:R-:W-:-:S03]  /*07a0*/  CS2R R28, SRZ ;  /* 0x00000000001c7805 */ /* 0x000fc6000001ff00 */
[----:B------:R-:W-:-:S05]  /*07b0*/  IMAD.WIDE R50, R10, 0x4, R30 ;  /* 0x000000040a327825 */ /* 0x000fca00078e021e */
[----:B------:R0:W4:Y:S02]  /*07c0*/  @P5 LDG.E.EL.64 R28, desc[UR4][R50.64+-0x480] ;  /* 0xfffb8004321c5981 */ /* 0x000124000c2e1b00 */
[----:B0-----:R-:W-:Y:S02]  /*07d0*/  IMAD.WIDE R50, R10, 0x4, R34 ;  /* 0x000000040a327825 */ /* 0x001fe400078e0222 */
[----:B------:R-:W0:Y:S01]  /*07e0*/  LDC.64 R34, c[0x0][0x230] ;  /* 0x00008c00ff227b82 */ /* 0x000e220000000a00 */
[----:B------:R-:W-:Y:S02]  /*07f0*/  CS2R R22, SRZ ;  /* 0x0000000000167805 */ /* 0x000fe4000001ff00 */
[----:B------:R-:W-:Y:S02]  /*0800*/  CS2R R26, SRZ ;  /* 0x00000000001a7805 */ /* 0x000fe4000001ff00 */
[----:B------:R-:W-:Y:S02]  /*0810*/  CS2R R30, SRZ ;  /* 0x00000000001e7805 */ /* 0x000fe4000001ff00 */
[----:B------:R1:W5:Y:S04]  /*0820*/  @P5 LDG.E.EL.64 R22, desc[UR4][R36.64+-0x480] ;  /* 0xfffb800424165981 */ /* 0x000368000c2e1b00 */
[----:B------:R1:W3:Y:S01]  /*0830*/  @P5 LDG.E.EL.64 R26, desc[UR4][R52.64+-0x480] ;  /* 0xfffb8004341a5981 */ /* 0x0002e2000c2e1b00 */
[----:B------:R-:W-:-:S02]  /*0840*/  P2R R46, PR, RZ, 0x1 ;  /* 0x00000001ff2e7803 */ /* 0x000fc40000000000 */
[----:B-1----:R-:W-:Y:S01]  /*0850*/  CS2R R36, SRZ ;  /* 0x0000000000247805 */ /* 0x002fe2000001ff00 */
[----:B------:R-:W-:Y:S01]  /*0860*/  IMAD.WIDE R52, R10, 0x4, R32 ;  /* 0x000000040a347825 */ /* 0x000fe200078e0220 */
[----:B------:R-:W-:-:S03]  /*0870*/  CS2R R32, SRZ ;  /* 0x0000000000207805 */ /* 0x000fc6000001ff00 */
[----:B0-----:R-:W-:Y:S01]  /*0880*/  IMAD.WIDE R34, R10, 0x4, R34 ;  /* 0x000000040a227825 */ /* 0x001fe200078e0222 */
[----:B------:R-:W3:Y:S04]  /*0890*/  @P3 LDG.E.EL.64 R30, desc[UR4][R52.64] ;  /* 0x00000004341e3981 */ /* 0x000ee8000c2e1b00 */
[----:B------:R0:W3:Y:S01]  /*08a0*/  @P3 LDG.E.EL.64 R36, desc[UR4][R34.64] ;  /* 0x0000000422243981 */ /* 0x0000e2000c2e1b00 */
[----:B------:R-:W-:-:S03]  /*08b0*/  SEL R19, R19, RZ, P4 ;  /* 0x000000ff13137207 */ /* 0x000fc60002000000 */
[----:B------:R1:W3:Y:S01]  /*08c0*/  @P3 LDG.E.EL.64 R32, desc[UR4][R50.64] ;  /* 0x0000000432203981 */ /* 0x0002e2000c2e1b00 */
[----:B0-----:R-:W-:Y:S02]  /*08d0*/  P2R R34, PR, RZ, 0x8 ;  /* 0x00000008ff227803 */ /* 0x001fe40000000000 */
[----:B------:R-:W-:Y:S01]  /*08e0*/  ISETP.NE.AND P3, PT, R46, RZ, PT ;  /* 0x000000ff2e00720c */ /* 0x000fe20003f65270 */
[----:B------:R-:W-:-:S03]  /*08f0*/  FADD R52, R19, 9.9999997473787516356e-06 ;  /* 0x3727c5ac13347421 */ /* 0x000fc60000000000 */
[----:B------:R-:W-:Y:S02]  /*0900*/  P2R R46, PR, RZ, 0x8 ;  /* 0x00000008ff2e7803 */ /* 0x000fe40000000000 */
[----:B------:R-:W-:-:S04]  /*0910*/  ISETP.NE.AND P3, PT, R40, RZ, PT ;  /* 0x000000ff2800720c */ /* 0x000fc80003f65270 */
[----:B------:R-:W-:Y:S02]  /*0920*/  P2R R49, PR, RZ, 0x8 ;  /* 0x00000008ff317803 */ /* 0x000fe40000000000 */
[----:B------:R-:W-:Y:S02]  /*0930*/  ISETP.NE.AND P3, PT, R13, RZ, PT ;  /* 0x000000ff0d00720c */ /* 0x000fe40003f65270 */
[----:B------:R-:W0:Y:S01]  /*0940*/  MUFU.SQRT R13, R52 ;  /* 0x00000034000d7308 */ /* 0x000e220000002000 */
[----:B-1----:R-:W-:-:S07]  /*0950*/  FADD R51, R41, 9.9999997473787516356e-06 ;  /* 0x3727c5ac29337421 */ /* 0x002fce0000000000 */
[----:B------:R-:W1:Y:S01]  /*0960*/  MUFU.SQRT R41, R51 ;  /* 0x0000003300297308 */ /* 0x000e620000002000 */
[C---:B0-----:R-:W-:Y:S02]  /*0970*/  FSETP.GT.AND P6, PT, R13.reuse, 8.50705917302346158658e+37, PT ;  /* 0x7e8000000d00780b */ /* 0x041fe40003fc4000 */
[----:B------:R-:W-:Y:S02]  /*0980*/  P2R R18, PR, RZ, 0x4 ;  /* 0x00000004ff127803 */ /* 0x000fe40000000000 */
[----:B------:R-:W-:Y:S02]  /*0990*/  FSETP.GEU.AND P2, PT, R13, 1.175494350822287508e-38, PT ;  /* 0x008000000d00780b */ /* 0x000fe40003f4e000 */
[----:B------:R-:W-:-:S07]  /*09a0*/  FSEL R40, R6, 1, P6 ;  /* 0x3f80000006287808 */ /* 0x000fce0003000000 */
[----:B------:R-:W-:Y:S01]  /*09b0*/  @P6 FMUL R13, R13, 0.25 ;  /* 0x3e8000000d0d6820 */ /* 0x000fe20000400000 */
[C---:B-1----:R-:W-:Y:S02]  /*09c0*/  FSETP.GT.AND P6, PT, R41.reuse, 8.50705917302346158658e+37, PT ;  /* 0x7e8000002900780b */ /* 0x042fe40003fc4000 */
[----:B------:R-:W-:Y:S02]  /*09d0*/  FSETP.GEU.AND P1, PT, R41, 1.175494350822287508e-38, PT ;  /* 0x008000002900780b */ /* 0x000fe40003f2e000 */
[----:B------:R-:W-:Y:S02]  /*09e0*/  FSEL R19, R6, 1, P6 ;  /* 0x3f80000006137808 */ /* 0x000fe40003000000 */
[----:B------:R-:W-:-:S07]  /*09f0*/  P2R R50, PR, RZ, 0x8 ;  /* 0x00000008ff327803 */ /* 0x000fce0000000000 */
[----:B------:R-:W-:Y:S02]  /*0a00*/  @P6 FMUL R41, R41, 0.25 ;  /* 0x3e80000029296820 */ /* 0x000fe40000400000 */
[----:B------:R-:W-:Y:S02]  /*0a10*/  @!P1 FMUL R19, R19, 16777216 ;  /* 0x4b80000013139820 */ /* 0x000fe40000400000 */
[----:B------:R-:W-:Y:S01]  /*0a20*/  @!P1 FMUL R41, R41, 16777216 ;  /* 0x4b80000029299820 */ /* 0x000fe20000400000 */
[----:B------:R-:W-:-:S03]  /*0a30*/  ISETP.NE.AND P1, PT, R2, RZ, PT ;  /* 0x000000ff0200720c */ /* 0x000fc60003f25270 */
[----:B------:R-:W0:Y:S01]  /*0a40*/  MUFU.RCP R2, R41 ;  /* 0x0000002900027308 */ /* 0x000e220000001000 */
[----:B------:R-:W-:Y:S01]  /*0a50*/  @!P2 FMUL R13, R13, 16777216 ;  /* 0x4b8000000d0da820 */ /* 0x000fe20000400000 */
[----:B------:R-:W-:-:S06]  /*0a60*/  @!P2 FMUL R40, R40, 16777216 ;  /* 0x4b8000002828a820 */ /* 0x000fcc0000400000 */
[----:B------:R-:W-:Y:S01]  /*0a70*/  MUFU.RCP R13, R13 ;  /* 0x0000000d000d7308 */ /* 0x000fe20000001000 */
[----:B------:R-:W-:Y:S01]  /*0a80*/  ISETP.NE.AND P2, PT, R18, RZ, PT ;  /* 0x000000ff1200720c */ /* 0x000fe20003f45270 */
[----:B0-----:R-:W-:Y:S02]  /*0a90*/  FMUL R2, R2, R19 ;  /* 0x0000001302027220 */ /* 0x001fe40000400000 */
[----:B------:R-:W0:Y:S01]  /*0aa0*/  LDC.64 R18, c[0x0][0x210] ;  /* 0x00008400ff127b82 */ /* 0x000e220000000a00 */
[----:B--2---:R-:W-:Y:S02]  /*0ab0*/  SEL R35, R20, RZ, P5 ;  /* 0x000000ff14237207 */ /* 0x004fe40002800000 */
[----:B------:R-:W-:-:S03]  /*0ac0*/  SEL R21, R21, RZ, P5 ;  /* 0x000000ff15157207 */ /* 0x000fc60002800000 */
[----:B------:R-:W-:Y:S02]  /*0ad0*/  FADD R52, R35, 9.9999997473787516356e-06 ;  /* 0x3727c5ac23347421 */ /* 0x000fe40000000000 */
[----:B------:R-:W-:Y:S02]  /*0ae0*/  FADD R21, R21, 9.9999997473787516356e-06 ;  /* 0x3727c5ac15157421 */ /* 0x000fe40000000000 */
[----:B------:R-:W1:Y:S08]  /*0af0*/  MUFU.SQRT R35, R52 ;  /* 0x0000003400237308 */ /* 0x000e700000002000 */
[----:B------:R-:W2:Y:S08]  /*0b00*/  MUFU.SQRT R51, R21 ;  /* 0x0000001500337308 */ /* 0x000eb00000002000 */
[----:B------:R-:W0:Y:S01]  /*0b10*/  MUFU.RCP R20, R11 ;  /* 0x0000000b00147308 */ /* 0x000e220000001000 */
[----:B-1----:R-:W-:-:S02]  /*0b20*/  FSETP.GT.AND P6, PT, R35, 8.50705917302346158658e+37, PT ;  /* 0x7e8000002300780b */ /* 0x002fc40003fc4000 */
[----:B--2---:R-:W-:Y:S02]  /*0b30*/  FSETP.GT.AND P3, PT, R51, 8.50705917302346158658e+37, PT ;  /* 0x7e8000003300780b */ /* 0x004fe40003f64000 */
[----:B------:R-:W-:-:S09]  /*0b40*/  FSETP.GEU.AND P0, PT, R35, 1.175494350822287508e-38, PT ;  /* 0x008000002300780b */ /* 0x000fd20003f0e000 */
[----:B------:R-:W-:Y:S01]  /*0b50*/  @P6 FMUL R35, R35, 0.25 ;  /* 0x3e80000023236820 */ /* 0x000fe20000400000 */
[----:B0-----:R-:W-:Y:S01]  /*0b60*/  FMUL R15, R20, R15 ;  /* 0x0000000f140f7220 */ /* 0x001fe20000400000 */
[C---:B------:R-:W-:Y:S02]  /*0b70*/  FSEL R20, R6.reuse, 1, P6 ;  /* 0x3f80000006147808 */ /* 0x040fe40003000000 */
[C---:B------:R-:W-:Y:S01]  /*0b80*/  FSETP.GEU.AND P6, PT, R51.reuse, 1.175494350822287508e-38, PT ;  /* 0x008000003300780b */ /* 0x040fe20003fce000 */
[----:B------:R-:W-:Y:S01]  /*0b90*/  @P3 FMUL R51, R51, 0.25 ;  /* 0x3e80000033333820 */ /* 0x000fe20000400000 */
[----:B------:R-:W-:Y:S02]  /*0ba0*/  FSEL R6, R6, 1, P3 ;  /* 0x3f80000006067808 */ /* 0x000fe40001800000 */
[----:B------:R-:W-:-:S13]  /*0bb0*/  ISETP.NE.AND P3, PT, R50, RZ, PT ;  /* 0x000000ff3200720c */ /* 0x000fda0003f65270 */
[----:B------:R-:W-:Y:S01]  /*0bc0*/  @!P3 FMUL R0, R0, 16777216 ;  /* 0x4b8000000000b820 */ /* 0x000fe20000400000 */
[----:B------:R-:W-:Y:S01]  /*0bd0*/  @!P3 FMUL R8, R8, 16777216 ;  /* 0x4b8000000808b820 */ /* 0x000fe20000400000 */
[----:B------:R-:W-:Y:S01]  /*0be0*/  ISETP.NE.AND P3, PT, R49, RZ, PT ;  /* 0x000000ff3100720c */ /* 0x000fe20003f65270 */
[----:B------:R-:W-:-:S06]  /*0bf0*/  @!P6 FMUL R51, R51, 16777216 ;  /* 0x4b8000003333e820 */ /* 0x000fcc0000400000 */
[----:B------:R-:W0:Y:S06]  /*0c00*/  MUFU.RCP R51, R51 ;  /* 0x0000003300337308 */ /* 0x000e2c0000001000 */
[----:B------:R-:W-:Y:S01]  /*0c10*/  @!P3 FMUL R3, R3, 16777216 ;  /* 0x4b8000000303b820 */ /* 0x000fe20000400000 */
[----:B------:R-:W-:Y:S01]  /*0c20*/  @!P3 FMUL R14, R14, 16777216 ;  /* 0x4b8000000e0eb820 */ /* 0x000fe20000400000 */
[----:B------:R-:W-:Y:S01]  /*0c30*/  ISETP.NE.AND P3, PT, R46, RZ, PT ;  /* 0x000000ff2e00720c */ /* 0x000fe20003f65270 */
[----:B------:R-:W1:Y:S01]  /*0c40*/  MUFU.RCP R41, R0 ;  /* 0x0000000000297308 */ /* 0x000e620000001000 */
[----:B------:R-:W-:Y:S01]  /*0c50*/  @!P0 FMUL R35, R35, 16777216 ;  /* 0x4b80000023238820 */ /* 0x000fe20000400000 */
[----:B------:R-:W-:-:S06]  /*0c60*/  @!P6 FMUL R6, R6, 16777216 ;  /* 0x4b8000000606e820 */ /* 0x000fcc0000400000 */
[----:B------:R-:W2:Y:S01]  /*0c70*/  MUFU.RCP R3, R3 ;  /* 0x0000000300037308 */ /* 0x000ea20000001000 */
[----:B0-----:R-:W-:Y:S02]  /*0c80*/  FMUL R6, R51, R6 ;  /* 0x0000000633067220 */ /* 0x001fe40000400000 */
[----:B------:R-:W0:Y:S01]  /*0c90*/  LDC.64 R50, c[0x0][0x290] ;  /* 0x0000a400ff327b82 */ /* 0x000e220000000a00 */
[----:B------:R-:W-:Y:S01]  /*0ca0*/  @!P3 FMUL R47, R47, 16777216 ;  /* 0x4b8000002f2fb820 */ /* 0x000fe20000400000 */
[----:B------:R-:W-:Y:S01]  /*0cb0*/  @!P3 FMUL R48, R48, 16777216 ;  /* 0x4b8000003030b820 */ /* 0x000fe20000400000 */
[----:B------:R-:W-:Y:S02]  /*0cc0*/  ISETP.NE.AND P3, PT, R34, RZ, PT ;  /* 0x000000ff2200720c */ /* 0x000fe40003f65270 */
[----:B------:R2:W3:Y:S01]  /*0cd0*/  MUFU.RCP R11, R35 ;  /* 0x00000023000b7308 */ /* 0x0004e20000001000 */
[----:B-1----:R-:W-:Y:S01]  /*0ce0*/  FMUL R8, R41, R8 ;  /* 0x0000000829087220 */ /* 0x002fe20000400000 */
[----:B--2---:R-:W-:Y:S01]  /*0cf0*/  CS2R R34, SRZ ;  /* 0x0000000000227805 */ /* 0x004fe2000001ff00 */
[----:B------:R-:W-:Y:S01]  /*0d00*/  FMUL R14, R3, R14 ;  /* 0x0000000e030e7220 */ /* 0x000fe20000400000 */
[----:B------:R-:W-:-:S02]  /*0d10*/  FMUL R3, R13, R40 ;  /* 0x000000280d037220 */ /* 0x000fc40000400000 */
[----:B------:R-:W1:Y:S02]  /*0d20*/  LDC.64 R40, c[0x0][0x2a8] ;  /* 0x0000aa00ff287b82 */ /* 0x000e640000000a00 */
[----:B------:R2:W4:Y:S01]  /*0d30*/  @P4 LDG.E.EL.64 R34, desc[UR4][R16.64+-0x780] ;  /* 0xfff8800410224981 */ /* 0x000522000c2e1b00 */
[----:B------:R-:W0:Y:S05]  /*0d40*/  MUFU.RCP R47, R47 ;  /* 0x0000002f002f7308 */ /* 0x000e2a0000001000 */
[----:B--2---:R-:W2:Y:S01]  /*0d50*/  LDC.64 R16, c[0x0][0x2a0] ;  /* 0x0000a800ff107b82 */ /* 0x004ea20000000a00 */
[----:B------:R-:W-:Y:S01]  /*0d60*/  @!P0 FMUL R20, R20, 16777216 ;  /* 0x4b80000014148820 */ /* 0x000fe20000400000 */
[----:B------:R-:W-:Y:S01]  /*0d70*/  IMAD R21, R43, 0x60, R10 ;  /* 0x000000602b157824 */ /* 0x000fe200078e020a */
[----:B------:R-:W-:-:S02]  /*0d80*/  CS2R R52, SRZ ;  /* 0x0000000000347805 */ /* 0x000fc4000001ff00 */
[----:B---3--:R-:W-:Y:S01]  /*0d90*/  FMUL R11, R11, R20 ;  /* 0x000000140b0b7220 */ /* 0x008fe20000400000 */
[----:B------:R-:W-:Y:S01]  /*0da0*/  IMAD.WIDE R20, R21, 0x4, R18 ;  /* 0x0000000415147825 */ /* 0x000fe200078e0212 */
[----:B------:R-:W-:-:S03]  /*0db0*/  CS2R R18, SRZ ;  /* 0x0000000000127805 */ /* 0x000fc6000001ff00 */
[----:B0-----:R-:W-:-:S04]  /*0dc0*/  IMAD.WIDE R50, R10, 0x4, R50 ;  /* 0x000000040a327825 */ /* 0x001fc800078e0232 */
[----:B------:R-:W-:Y:S01]  /*0dd0*/  FMUL R0, R47, R48 ;  /* 0x000000302f007220 */ /* 0x000fe20000400000 */
[----:B------:R0:W3:Y:S01]  /*0de0*/  @P3 LDG.E.EL.64 R18, desc[UR4][R20.64] ;  /* 0x0000000414123981 */ /* 0x0000e2000c2e1b00 */
[----:B-1----:R-:W-:-:S03]  /*0df0*/  IMAD.WIDE R40, R10, 0x4, R40 ;  /* 0x000000040a287825 */ /* 0x002fc600078e0228 */
[----:B------:R-:W3:Y:S01]  /*0e00*/  @P4 LDG.E.EL.64 R52, desc[UR4][R50.64+-0x780] ;  /* 0xfff8800432344981 */ /* 0x000ee2000c2e1b00 */
[----:B0-----:R-:W-:Y:S01]  /*0e10*/  CS2R R20, SRZ ;  /* 0x0000000000147805 */ /* 0x001fe2000001ff00 */
[----:B--2---:R-:W-:Y:S01]  /*0e20*/  IMAD.WIDE R48, R10, 0x4, R16 ;  /* 0x000000040a307825 */ /* 0x004fe200078e0210 */
[----:B------:R-:W-:-:S04]  /*0e30*/  CS2R R16, SRZ ;  /* 0x0000000000107805 */ /* 0x000fc8000001ff00 */
[----:B------:R-:W2:Y:S04]  /*0e40*/  @P4 LDG.E.EL.64 R20, desc[UR4][R40.64+-0x780] ;  /* 0xfff8800428144981 */ /* 0x000ea8000c2e1b00 */
[----:B------:R-:W2:Y:S01]  /*0e50*/  @P4 LDG.E.EL.64 R16, desc[UR4][R48.64+-0x780] ;  /* 0xfff8800430104981 */ /* 0x000ea2000c2e1b00 */
[----:B------:R-:W-:Y:S01]  /*0e60*/  FADD R39, R12, -R39 ;  /* 0x800000270c277221 */ /* 0x000fe20000000000 */
[----:B------:R-:W-:Y:S01]  /*0e70*/  FADD R4, R9, -R4 ;  /* 0x8000000409047221 */ /* 0x000fe20000000000 */
[----:B-----5:R-:W-:Y:S02]  /*0e80*/  SEL R9, R23, RZ, P5 ;  /* 0x000000ff17097207 */ /* 0x020fe40002800000 */
[----:B------:R-:W-:Y:S02]  /*0e90*/  SEL R12, R25, RZ, P5 ;  /* 0x000000ff190c7207 */ /* 0x000fe40002800000 */
[----:B------:R-:W-:-:S02]  /*0ea0*/  SEL R22, R22, RZ, P5 ;  /* 0x000000ff16167207 */ /* 0x000fc40002800000 */
[----:B------:R-:W-:Y:S01]  /*0eb0*/  SEL R13, R24, RZ, P5 ;  /* 0x000000ff180d7207 */ /* 0x000fe20002800000 */
[----:B------:R-:W-:Y:S01]  /*0ec0*/  FMUL R39, R2, R39 ;  /* 0x0000002702277220 */ /* 0x000fe20000400000 */
[----:B------:R-:W-:Y:S01]  /*0ed0*/  FADD R9, R9, -R12 ;  /* 0x8000000c09097221 */ /* 0x000fe20000000000 */
[----:B------:R-:W-:Y:S02]  /*0ee0*/  FMUL R4, R15, R4 ;  /* 0x000000040f047220 */ /* 0x000fe40000400000 */
[----:B------:R-:W-:Y:S01]  /*0ef0*/  FADD R2, R22, -R13 ;  /* 0x8000000d16027221 */ /* 0x000fe20000000000 */
[----:B------:R-:W-:Y:S01]  /*0f00*/  FMUL R6, R6, R9 ;  /* 0x0000000906067220 */ /* 0x000fe20000400000 */
[----:B------:R-:W-:Y:S01]  /*0f10*/  FFMA R7, R44, R4, R7 ;  /* 0x000000042c077223 */ /* 0x000fe20000000007 */
[----:B------:R-:W-:Y:S01]  /*0f20*/  SEL R13, R26, RZ, P5 ;  /* 0x000000ff1a0d7207 */ /* 0x000fe20002800000 */
[----:B------:R-:W-:Y:S01]  /*0f30*/  FMUL R2, R11, R2 ;  /* 0x000000020b027220 */ /* 0x000fe20000400000 */
[----:B----4-:R-:W-:-:S02]  /*0f40*/  SEL R4, R28, RZ, P5 ;  /* 0x000000ff1c047207 */ /* 0x010fc40002800000 */
[----:B------:R-:W-:Y:S02]  /*0f50*/  SEL R27, R27, RZ, P5 ;  /* 0x000000ff1b1b7207 */ /* 0x000fe40002800000 */
[----:B------:R-:W-:Y:S01]  /*0f60*/  SEL R12, R29, RZ, P5 ;  /* 0x000000ff1d0c7207 */ /* 0x000fe20002800000 */
[----:B------:R-:W-:-:S04]  /*0f70*/  FFMA R4, R13, R2, R4 ;  /* 0x000000020d047223 */ /* 0x000fc80000000004 */
[----:B------:R-:W-:Y:S01]  /*0f80*/  FFMA R6, R27, R6, R12 ;  /* 0x000000061b067223 */ /* 0x000fe2000000000c */
[----:B------:R-:W-:Y:S02]  /*0f90*/  SEL R30, R30, RZ, P3 ;  /* 0x000000ff1e1e7207 */ /* 0x000fe40001800000 */
[----:B------:R-:W-:Y:S01]  /*0fa0*/  ISETP.NE.AND P0, PT, R38, RZ, PT ;  /* 0x000000ff2600720c */ /* 0x000fe20003f05270 */
[----:B------:R-:W-:Y:S01]  /*0fb0*/  FFMA R42, R45, R39, R42 ;  /* 0x000000272d2a7223 */ /* 0x000fe2000000002a */
[----:B------:R-:W-:Y:S02]  /*0fc0*/  SEL R36, R36, RZ, P3 ;  /* 0x000000ff24247207 */ /* 0x000fe40001800000 */
[----:B------:R-:W-:Y:S02]  /*0fd0*/  ISETP.GT.AND P6, PT, R10, 0x1df, PT ;  /* 0x000001df0a00780c */ /* 0x000fe40003fc4270 */
[----:B------:R-:W-:Y:S02]  /*0fe0*/  SEL R37, R37, RZ, P3 ;  /* 0x000000ff25257207 */ /* 0x000fe40001800000 */
[----:B------:R-:W-:-:S02]  /*0ff0*/  SEL R9, R34, RZ, P4 ;  /* 0x000000ff22097207 */ /* 0x000fc40002000000 */
[----:B------:R-:W-:Y:S02]  /*1000*/  SEL R35, R35, RZ, P4 ;  /* 0x000000ff23237207 */ /* 0x000fe40002000000 */
[----:B---3--:R-:W-:Y:S02]  /*1010*/  SEL R11, R18, RZ, P3 ;  /* 0x000000ff120b7207 */ /* 0x008fe40001800000 */
[----:B------:R-:W-:Y:S02]  /*1020*/  SEL R52, R52, RZ, P4 ;  /* 0x000000ff34347207 */ /* 0x000fe40002000000 */
[----:B------:R-:W-:-:S03]  /*1030*/  SEL R18, R53, RZ, P4 ;  /* 0x000000ff35127207 */ /* 0x000fc60002000000 */
[----:B------:R-:W-:Y:S02]  /*1040*/  FADD R9, R9, -R52 ;  /* 0x8000003409097221 */ /* 0x000fe40000000000 */
[----:B------:R-:W-:Y:S02]  /*1050*/  FADD R2, R35, -R18 ;  /* 0x8000001223027221 */ /* 0x000fe40000000000 */
[----:B------:R-:W-:Y:S01]  /*1060*/  FMUL R9, R0, R9 ;  /* 0x0000000900097220 */ /* 0x000fe20000400000 */
[----:B--2---:R-:W-:Y:S01]  /*1070*/  SEL R20, R20, RZ, P4 ;  /* 0x000000ff14147207 */ /* 0x004fe20002000000 */
[----:B------:R-:W-:Y:S01]  /*1080*/  FMUL R2, R3, R2 ;  /* 0x0000000203027220 */ /* 0x000fe20000400000 */
[----:B------:R-:W-:Y:S02]  /*1090*/  SEL R13, R16, RZ, P4 ;  /* 0x000000ff100d7207 */ /* 0x000fe40002000000 */
[----:B------:R-:W-:Y:S02]  /*10a0*/  SEL R12, R17, RZ, P4 ;  /* 0x000000ff110c7207 */ /* 0x000fe40002000000 */
[----:B------:R-:W-:Y:S01]  /*10b0*/  SEL R21, R21, RZ, P4 ;  /* 0x000000ff15157207 */ /* 0x000fe20002000000 */
[----:B------:R-:W-:Y:S01]  /*10c0*/  FFMA R20, R13, R9, R20 ;  /* 0x000000090d147223 */ /* 0x000fe20000000014 */
[----:B------:R-:W-:-:S03]  /*10d0*/  FSETP.GEU.AND P4, PT, R4, RZ, PT ;  /* 0x000000ff0400720b */ /* 0x000fc60003f8e000 */
[----:B------:R-:W-:Y:S01]  /*10e0*/  FFMA R21, R12, R2, R21 ;  /* 0x000000020c157223 */ /* 0x000fe20000000015 */
[----:B------:R-:W-:Y:S01]  /*10f0*/  FSETP.GEU.AND P5, PT, R20, RZ, PT ;  /* 0x000000ff1400720b */ /* 0x000fe20003fae000 */
[----:B------:R-:W0:Y:S01]  /*1100*/  LDC.64 R2, c[0x0][0x2b0] ;  /* 0x0000ac00ff027b82 */ /* 0x000e220000000a00 */
[----:B------:R-:W-:Y:S02]  /*1110*/  SEL R0, R31, RZ, P3 ;  /* 0x000000ff1f007207 */ /* 0x000fe40001800000 */
[----:B------:R-:W-:Y:S02]  /*1120*/  SEL R19, R19, RZ, P3 ;  /* 0x000000ff13137207 */ /* 0x000fe40001800000 */
[----:B------:R-:W-:Y:S01]  /*1130*/  FSEL R12, R4, RZ, P4 ;  /* 0x000000ff040c7208 */ /* 0x000fe20002000000 */
[----:B------:R-:W-:Y:S01]  /*1140*/  FADD R11, R11, -R30 ;  /* 0x8000001e0b0b7221 */ /* 0x000fe20000000000 */
[----:B------:R-:W-:Y:S02]  /*1150*/  FSETP.GEU.AND P4, PT, R6, RZ, PT ;  /* 0x000000ff0600720b */ /* 0x000fe40003f8e000 */
[----:B------:R-:W-:Y:S01]  /*1160*/  FSEL R20, R20, RZ, P5 ;  /* 0x000000ff14147208 */ /* 0x000fe20002800000 */
[----:B------:R-:W-:Y:S01]  /*1170*/  FADD R9, R19, -R0 ;  /* 0x8000000013097221 */ /* 0x000fe20000000000 */
[----:B------:R-:W-:Y:S01]  /*1180*/  FSETP.GEU.AND P5, PT, R21, RZ, PT ;  /* 0x000000ff1500720b */ /* 0x000fe20003fae000 */
[----:B------:R-:W-:Y:S01]  /*1190*/  FMUL R8, R8, R11 ;  /* 0x0000000b08087220 */ /* 0x000fe20000400000 */
[----:B------:R-:W-:-:S02]  /*11a0*/  FSEL R13, R6, RZ, P4 ;  /* 0x000000ff060d7208 */ /* 0x000fc40002000000 */
[----:B------:R-:W-:Y:S01]  /*11b0*/  ISETP.GE.AND P4, PT, R5, 0x9800, PT ;  /* 0x000098000500780c */ /* 0x000fe20003f86270 */
[----:B------:R-:W-:Y:S01]  /*11c0*/  FMUL R9, R14, R9 ;  /* 0x000000090e097220 */ /* 0x000fe20000400000 */
[----:B------:R-:W-:Y:S02]  /*11d0*/  SEL R11, R32, RZ, P3 ;  /* 0x000000ff200b7207 */ /* 0x000fe40001800000 */
[----:B------:R-:W-:Y:S02]  /*11e0*/  FSEL R21, R21, RZ, P5 ;  /* 0x000000ff15157208 */ /* 0x000fe40002800000 */
[----:B------:R-:W-:Y:S01]  /*11f0*/  SEL R0, R33, RZ, P3 ;  /* 0x000000ff21007207 */ /* 0x000fe20001800000 */
[----:B------:R-:W-:Y:S01]  /*1200*/  FFMA R8, R11, R8, R36 ;  /* 0x000000080b087223 */ /* 0x000fe20000000024 */
[----:B------:R-:W-:Y:S02]  /*1210*/  @P2 FSEL R12, R20, RZ, P6 ;  /* 0x000000ff140c2208 */ /* 0x000fe40003000000 */
[----:B------:R-:W-:Y:S01]  /*1220*/  @P2 FSEL R13, R21, RZ, P6 ;  /* 0x000000ff150d2208 */ /* 0x000fe20003000000 */
[----:B------:R-:W-:Y:S01]  /*1230*/  FFMA R9, R0, R9, R37 ;  /* 0x0000000900097223 */ /* 0x000fe20000000025 */
[----:B------:R-:W-:-:S02]  /*1240*/  FSETP.GEU.AND P2, PT, R7, RZ, PT ;  /* 0x000000ff0700720b */ /* 0x000fc40003f4e000 */
[C---:B------:R-:W-:Y:S02]  /*1250*/  FSETP.GEU.AND P3, PT, R42.reuse, RZ, PT ;  /* 0x000000ff2a00720b */ /* 0x040fe40003f6e000 */
[----:B------:R-:W-:Y:S02]  /*1260*/  @!P0 FSEL R12, R7, RZ, P2 ;  /* 0x000000ff070c8208 */ /* 0x000fe40001000000 */
[----:B------:R-:W-:Y:S02]  /*1270*/  @!P0 FSEL R13, R42, RZ, P3 ;  /* 0x000000ff2a0d8208 */ /* 0x000fe40001800000 */
[C---:B------:R-:W-:Y:S02]  /*1280*/  FSETP.GEU.AND P0, PT, R8.reuse, RZ, PT ;  /* 0x000000ff0800720b */ /* 0x040fe40003f0e000 */
[----:B------:R-:W-:Y:S01]  /*1290*/  FSETP.GEU.AND P2, PT, R9, RZ, PT ;  /* 0x000000ff0900720b */ /* 0x000fe20003f4e000 */
[----:B0-----:R-:W-:Y:S01]  /*12a0*/  IMAD.WIDE R2, R5, 0x4, R2 ;  /* 0x0000000405027825 */ /* 0x001fe200078e0202 */
[----:B------:R-:W-:-:S02]  /*12b0*/  @!P1 FSEL R12, R8, RZ, P0 ;  /* 0x000000ff080c9208 */ /* 0x000fc40000000000 */
[----:B------:R-:W-:Y:S01]  /*12c0*/  @!P1 FSEL R13, R9, RZ, P2 ;  /* 0x000000ff090d9208 */ /* 0x000fe20001000000 */
[----:B------:R-:W-:Y:S08]  /*12d0*/  @P4 EXIT ;  /* 0x000000000000494d */ /* 0x000ff00003800000 */
[----:B------:R-:W-:Y:S01]  /*12e0*/  STG.E.64 desc[UR4][R2.64], R12 ;  /* 0x0000000c02007986 */ /* 0x000fe2000c101b04 */
[----:B------:R-:W-:Y:S05]  /*12f0*/  EXIT ;  /* 0x000000000000794d */ /* 0x000fea0003800000 */
.L_x_0:
[----:B------:R-:W-:-:S00]  /*1300*/  BRA `(.L_x_0) ;  /* 0xfffffffc00fc7947 */ /* 0x000fc0000383ffff */
[----:B------:R-:W-:-:S00]  /*1310*/  NOP ;  /* 0x0000000000007918 */ /* 0x000fc00000000000 */
        /* <DEDUP_REMOVED lines=14> */
.L_x_1:


//--------------------- .nv.global.init           --------------------------
	.section	.nv.global.init,"aw",@progbits
.nv.global.init:
	.type		_$_str,@object
	.size		_$_str,(_$_str_$_2 - _$_str)
_$_str:
        /*0000*/ 	.byte	0x5f, 0x5f, 0x43, 0x55, 0x44, 0x41, 0x5f, 0x46, 0x54, 0x5a, 0x00
	.type		_$_str_$_2,@object
	.size		_$_str_$_2,(.L_1 - _$_str_$_2)
_$_str_$_2:
        /*000b*/ 	.byte	0x5f, 0x5f, 0x43, 0x55, 0x44, 0x41, 0x5f, 0x50, 0x52, 0x45, 0x43, 0x5f, 0x53, 0x51, 0x52, 0x54
        /*001b*/ 	.byte	0x00
.L_1:


//--------------------- .nv.constant0.triton_poi_fused_cat_53 --------------------------
	.section	.nv.constant0.triton_poi_fused_cat_53,"a",@progbits
	.sectionflags	@""
	.align	4
.nv.constant0.triton_poi_fused_cat_53:
	.zero		700
